//
// Generated by NVIDIA NVVM Compiler
//
// Compiler Build ID: CL-36424714
// Cuda compilation tools, release 13.0, V13.0.88
// Based on NVVM 20.0.0
//

.version 9.0
.target sm_100
.address_size 64

	// .globl	_ZN3cub18CUB_300001_SM_10006detail11EmptyKernelIvEEvv
.global .align 1 .b8 _ZN40_INTERNAL_12fd04f3_4_k_cu_70d6eeeb_944274cuda3std3__45__cpo5beginE[1];
.global .align 1 .b8 _ZN40_INTERNAL_12fd04f3_4_k_cu_70d6eeeb_944274cuda3std3__45__cpo3endE[1];
.global .align 1 .b8 _ZN40_INTERNAL_12fd04f3_4_k_cu_70d6eeeb_944274cuda3std3__45__cpo6cbeginE[1];
.global .align 1 .b8 _ZN40_INTERNAL_12fd04f3_4_k_cu_70d6eeeb_944274cuda3std3__45__cpo4cendE[1];
.global .align 1 .b8 _ZN40_INTERNAL_12fd04f3_4_k_cu_70d6eeeb_944274cuda3std3__45__cpo6rbeginE[1];
.global .align 1 .b8 _ZN40_INTERNAL_12fd04f3_4_k_cu_70d6eeeb_944274cuda3std3__45__cpo4rendE[1];
.global .align 1 .b8 _ZN40_INTERNAL_12fd04f3_4_k_cu_70d6eeeb_944274cuda3std3__45__cpo7crbeginE[1];
.global .align 1 .b8 _ZN40_INTERNAL_12fd04f3_4_k_cu_70d6eeeb_944274cuda3std3__45__cpo5crendE[1];
.global .align 1 .b8 _ZN40_INTERNAL_12fd04f3_4_k_cu_70d6eeeb_944274cuda3std3__442_GLOBAL__N__12fd04f3_4_k_cu_70d6eeeb_944276ignoreE[1];
.global .align 1 .b8 _ZN40_INTERNAL_12fd04f3_4_k_cu_70d6eeeb_944274cuda3std3__419piecewise_constructE[1];
.global .align 1 .b8 _ZN40_INTERNAL_12fd04f3_4_k_cu_70d6eeeb_944274cuda3std3__48in_placeE[1];
.global .align 1 .b8 _ZN40_INTERNAL_12fd04f3_4_k_cu_70d6eeeb_944274cuda3std3__420unreachable_sentinelE[1];
.global .align 1 .b8 _ZN40_INTERNAL_12fd04f3_4_k_cu_70d6eeeb_944274cuda3std3__47nulloptE[1];
.global .align 1 .b8 _ZN40_INTERNAL_12fd04f3_4_k_cu_70d6eeeb_944274cuda3std3__48unexpectE[1];
.global .align 1 .b8 _ZN40_INTERNAL_12fd04f3_4_k_cu_70d6eeeb_944274cuda3std6ranges3__45__cpo4swapE[1];
.global .align 1 .b8 _ZN40_INTERNAL_12fd04f3_4_k_cu_70d6eeeb_944274cuda3std6ranges3__45__cpo9iter_moveE[1];
.global .align 1 .b8 _ZN40_INTERNAL_12fd04f3_4_k_cu_70d6eeeb_944274cuda3std6ranges3__45__cpo5beginE[1];
.global .align 1 .b8 _ZN40_INTERNAL_12fd04f3_4_k_cu_70d6eeeb_944274cuda3std6ranges3__45__cpo3endE[1];
.global .align 1 .b8 _ZN40_INTERNAL_12fd04f3_4_k_cu_70d6eeeb_944274cuda3std6ranges3__45__cpo6cbeginE[1];
.global .align 1 .b8 _ZN40_INTERNAL_12fd04f3_4_k_cu_70d6eeeb_944274cuda3std6ranges3__45__cpo4cendE[1];
.global .align 1 .b8 _ZN40_INTERNAL_12fd04f3_4_k_cu_70d6eeeb_944274cuda3std6ranges3__45__cpo7advanceE[1];
.global .align 1 .b8 _ZN40_INTERNAL_12fd04f3_4_k_cu_70d6eeeb_944274cuda3std6ranges3__45__cpo9iter_swapE[1];
.global .align 1 .b8 _ZN40_INTERNAL_12fd04f3_4_k_cu_70d6eeeb_944274cuda3std6ranges3__45__cpo4nextE[1];
.global .align 1 .b8 _ZN40_INTERNAL_12fd04f3_4_k_cu_70d6eeeb_944274cuda3std6ranges3__45__cpo4prevE[1];
.global .align 1 .b8 _ZN40_INTERNAL_12fd04f3_4_k_cu_70d6eeeb_944274cuda3std6ranges3__45__cpo4dataE[1];
.global .align 1 .b8 _ZN40_INTERNAL_12fd04f3_4_k_cu_70d6eeeb_944274cuda3std6ranges3__45__cpo5cdataE[1];
.global .align 1 .b8 _ZN40_INTERNAL_12fd04f3_4_k_cu_70d6eeeb_944274cuda3std6ranges3__45__cpo4sizeE[1];
.global .align 1 .b8 _ZN40_INTERNAL_12fd04f3_4_k_cu_70d6eeeb_944274cuda3std6ranges3__45__cpo5ssizeE[1];
.global .align 1 .b8 _ZN40_INTERNAL_12fd04f3_4_k_cu_70d6eeeb_944274cuda3std6ranges3__45__cpo8distanceE[1];
.global .align 1 .b8 _ZN40_INTERNAL_12fd04f3_4_k_cu_70d6eeeb_944276thrust24THRUST_300001_SM_1000_NS6system6detail10sequential3seqE[1];
.global .align 1 .b8 _ZN40_INTERNAL_12fd04f3_4_k_cu_70d6eeeb_944276thrust24THRUST_300001_SM_1000_NS6system3cpp3parE[1];
.global .align 1 .b8 _ZN40_INTERNAL_12fd04f3_4_k_cu_70d6eeeb_944276thrust24THRUST_300001_SM_1000_NS8cuda_cub3parE[1];
.global .align 1 .b8 _ZN40_INTERNAL_12fd04f3_4_k_cu_70d6eeeb_944276thrust24THRUST_300001_SM_1000_NS8cuda_cub10par_nosyncE[1];
.global .align 1 .b8 _ZN40_INTERNAL_12fd04f3_4_k_cu_70d6eeeb_944276thrust24THRUST_300001_SM_1000_NS12placeholders2_1E[1];
.global .align 1 .b8 _ZN40_INTERNAL_12fd04f3_4_k_cu_70d6eeeb_944276thrust24THRUST_300001_SM_1000_NS12placeholders2_2E[1];
.global .align 1 .b8 _ZN40_INTERNAL_12fd04f3_4_k_cu_70d6eeeb_944276thrust24THRUST_300001_SM_1000_NS12placeholders2_3E[1];
.global .align 1 .b8 _ZN40_INTERNAL_12fd04f3_4_k_cu_70d6eeeb_944276thrust24THRUST_300001_SM_1000_NS12placeholders2_4E[1];
.global .align 1 .b8 _ZN40_INTERNAL_12fd04f3_4_k_cu_70d6eeeb_944276thrust24THRUST_300001_SM_1000_NS12placeholders2_5E[1];
.global .align 1 .b8 _ZN40_INTERNAL_12fd04f3_4_k_cu_70d6eeeb_944276thrust24THRUST_300001_SM_1000_NS12placeholders2_6E[1];
.global .align 1 .b8 _ZN40_INTERNAL_12fd04f3_4_k_cu_70d6eeeb_944276thrust24THRUST_300001_SM_1000_NS12placeholders2_7E[1];
.global .align 1 .b8 _ZN40_INTERNAL_12fd04f3_4_k_cu_70d6eeeb_944276thrust24THRUST_300001_SM_1000_NS12placeholders2_8E[1];
.global .align 1 .b8 _ZN40_INTERNAL_12fd04f3_4_k_cu_70d6eeeb_944276thrust24THRUST_300001_SM_1000_NS12placeholders2_9E[1];
.global .align 1 .b8 _ZN40_INTERNAL_12fd04f3_4_k_cu_70d6eeeb_944276thrust24THRUST_300001_SM_1000_NS12placeholders3_10E[1];
.global .align 1 .b8 _ZN40_INTERNAL_12fd04f3_4_k_cu_70d6eeeb_944276thrust24THRUST_300001_SM_1000_NS3seqE[1];
.global .align 1 .b8 _ZN40_INTERNAL_12fd04f3_4_k_cu_70d6eeeb_944276thrust24THRUST_300001_SM_1000_NS6deviceE[1];

.visible .entry _ZN3cub18CUB_300001_SM_10006detail11EmptyKernelIvEEvv()
{


	ret;

}


// ===== COMPILED SASS (sm_100) =====

	.target	sm_100

	.elftype	@"ET_EXEC"


//--------------------- .note.nv.tkinfo           --------------------------
	.section	.note.nv.tkinfo,"",@"SHT_NOTE"
	.sectionflags	@"SHF_NOTE_NV_TKINFO"
	.tkinfo
        /*0018*/ 	.word	0x00000002
        /*0030*/ 	.string	""
        /*0030*/ 	.string	"ptxas"
        /*0030*/ 	.string	"Cuda compilation tools, release 13.0, V13.0.88"
        /*0030*/ 	.string	"Build cuda_13.0.r13.0/compiler.36424714_0"
        /*0030*/ 	.string	"-arch sm_100 -m 64 "



//--------------------- .note.nv.cuinfo           --------------------------
	.section	.note.nv.cuinfo,"",@"SHT_NOTE"
	.sectionflags	@"SHF_NOTE_NV_CUINFO"
        /*0018*/ 	.short	0x0002
        /*001a*/ 	.short	0x0064
        /*001c*/ 	.short	0x0082
	.zero		2


//--------------------- .nv.info                  --------------------------
	.section	.nv.info,"",@"SHT_CUDA_INFO"
	.align	4


	//----- nvinfo : EIATTR_REGCOUNT
	.align		4
        /*0000*/ 	.byte	0x04, 0x2f
        /*0002*/ 	.short	(.L_46 - .L_45)
	.align		4
.L_45:
        /*0004*/ 	.word	index@(_ZN3cub18CUB_300001_SM_10006detail11EmptyKernelIvEEvv)
        /*0008*/ 	.word	0x00000004


	//----- nvinfo : EIATTR_FRAME_SIZE
	.align		4
.L_46:
        /*000c*/ 	.byte	0x04, 0x11
        /*000e*/ 	.short	(.L_48 - .L_47)
	.align		4
.L_47:
        /*0010*/ 	.word	index@(_ZN3cub18CUB_300001_SM_10006detail11EmptyKernelIvEEvv)
        /*0014*/ 	.word	0x00000000


	//----- nvinfo : EIATTR_MIN_STACK_SIZE
	.align		4
.L_48:
        /*0018*/ 	.byte	0x04, 0x12
        /*001a*/ 	.short	(.L_50 - .L_49)
	.align		4
.L_49:
        /*001c*/ 	.word	index@(_ZN3cub18CUB_300001_SM_10006detail11EmptyKernelIvEEvv)
        /*0020*/ 	.word	0x00000000
.L_50:


//--------------------- .nv.compat                --------------------------
	.section	.nv.compat,"",@"SHT_CUDA_COMPAT_INFO"
	.align	4
        /*0000*/ 	.byte	0x02, 0x09, 0x00, 0x00, 0x02, 0x02, 0x01, 0x00, 0x02, 0x05, 0x05, 0x00, 0x03, 0x07, 0x01, 0x01
        /*0010*/ 	.byte	0x02, 0x03, 0x00, 0x00, 0x02, 0x06, 0x01, 0x00, 0x04, 0x0b, 0x08, 0x00, 0x09, 0x00, 0x00, 0x00
        /*0020*/ 	.byte	0x00, 0x00, 0x00, 0x00


//--------------------- .nv.info._ZN3cub18CUB_300001_SM_10006detail11EmptyKernelIvEEvv --------------------------
	.section	.nv.info._ZN3cub18CUB_300001_SM_10006detail11EmptyKernelIvEEvv,"",@"SHT_CUDA_INFO"
	.sectionflags	@""
	.align	4


	//----- nvinfo : EIATTR_CUDA_API_VERSION
	.align		4
        /*0000*/ 	.byte	0x04, 0x37
        /*0002*/ 	.short	(.L_52 - .L_51)
.L_51:
        /*0004*/ 	.word	0x00000082


	//----- nvinfo : EIATTR_SPARSE_MMA_MASK
	.align		4
.L_52:
        /*0008*/ 	.byte	0x03, 0x50
        /*000a*/ 	.short	0x0000


	//----- nvinfo : EIATTR_MAXREG_COUNT
	.align		4
        /*000c*/ 	.byte	0x03, 0x1b
        /*000e*/ 	.short	0x00ff


	//----- nvinfo : EIATTR_MERCURY_ISA_VERSION
	.align		4
        /*0010*/ 	.byte	0x03, 0x5f
        /*0012*/ 	.short	0x0101


	//----- nvinfo : EIATTR_VRC_CTA_INIT_COUNT
	.align		4
        /*0014*/ 	.byte	0x02, 0x4a
	.zero		1
	.zero		1


	//----- nvinfo : EIATTR_EXIT_INSTR_OFFSETS
	.align		4
        /*0018*/ 	.byte	0x04, 0x1c
        /*001a*/ 	.short	(.L_54 - .L_53)


	//   ....[0]....
.L_53:
        /*001c*/ 	.word	0x00000010


	//----- nvinfo : EIATTR_SW_WAR
	.align		4
.L_54:
        /*0020*/ 	.byte	0x04, 0x36
        /*0022*/ 	.short	(.L_56 - .L_55)
.L_55:
        /*0024*/ 	.word	0x00000008
.L_56:


//--------------------- .nv.callgraph             --------------------------
	.section	.nv.callgraph,"",@"SHT_CUDA_CALLGRAPH"
	.align	4
	.sectionentsize	8
	.align		4
        /*0000*/ 	.word	0x00000000
	.align		4
        /*0004*/ 	.word	0xffffffff
	.align		4
        /*0008*/ 	.word	0x00000000
	.align		4
        /*000c*/ 	.word	0xfffffffe
	.align		4
        /*0010*/ 	.word	0x00000000
	.align		4
        /*0014*/ 	.word	0xfffffffd
	.align		4
        /*0018*/ 	.word	0x00000000
	.align		4
        /*001c*/ 	.word	0xfffffffc


//--------------------- .nv.constant4             --------------------------
	.section	.nv.constant4,"a",@progbits
	.align	8
	.align		8
.nv.constant4:
        /*0000*/ 	.dword	_ZN40_INTERNAL_12fd04f3_4_k_cu_70d6eeeb_947804cuda3std3__45__cpo5beginE
	.align		8
        /*0008*/ 	.dword	_ZN40_INTERNAL_12fd04f3_4_k_cu_70d6eeeb_947804cuda3std3__45__cpo3endE
	.align		8
        /*0010*/ 	.dword	_ZN40_INTERNAL_12fd04f3_4_k_cu_70d6eeeb_947804cuda3std3__45__cpo6cbeginE
	.align		8
        /*0018*/ 	.dword	_ZN40_INTERNAL_12fd04f3_4_k_cu_70d6eeeb_947804cuda3std3__45__cpo4cendE
	.align		8
        /*0020*/ 	.dword	_ZN40_INTERNAL_12fd04f3_4_k_cu_70d6eeeb_947804cuda3std3__45__cpo6rbeginE
	.align		8
        /*0028*/ 	.dword	_ZN40_INTERNAL_12fd04f3_4_k_cu_70d6eeeb_947804cuda3std3__45__cpo4rendE
	.align		8
        /*0030*/ 	.dword	_ZN40_INTERNAL_12fd04f3_4_k_cu_70d6eeeb_947804cuda3std3__45__cpo7crbeginE
	.align		8
        /*0038*/ 	.dword	_ZN40_INTERNAL_12fd04f3_4_k_cu_70d6eeeb_947804cuda3std3__45__cpo5crendE
	.align		8
        /*0040*/ 	.dword	_ZN40_INTERNAL_12fd04f3_4_k_cu_70d6eeeb_947804cuda3std3__442_GLOBAL__N__12fd04f3_4_k_cu_70d6eeeb_947806ignoreE
	.align		8
        /*0048*/ 	.dword	_ZN40_INTERNAL_12fd04f3_4_k_cu_70d6eeeb_947804cuda3std3__419piecewise_constructE
	.align		8
        /*0050*/ 	.dword	_ZN40_INTERNAL_12fd04f3_4_k_cu_70d6eeeb_947804cuda3std3__48in_placeE
	.align		8
        /*0058*/ 	.dword	_ZN40_INTERNAL_12fd04f3_4_k_cu_70d6eeeb_947804cuda3std3__420unreachable_sentinelE
	.align		8
        /*0060*/ 	.dword	_ZN40_INTERNAL_12fd04f3_4_k_cu_70d6eeeb_947804cuda3std3__47nulloptE
	.align		8
        /*0068*/ 	.dword	_ZN40_INTERNAL_12fd04f3_4_k_cu_70d6eeeb_947804cuda3std3__48unexpectE
	.align		8
        /*0070*/ 	.dword	_ZN40_INTERNAL_12fd04f3_4_k_cu_70d6eeeb_947804cuda3std6ranges3__45__cpo4swapE
	.align		8
        /*0078*/ 	.dword	_ZN40_INTERNAL_12fd04f3_4_k_cu_70d6eeeb_947804cuda3std6ranges3__45__cpo9iter_moveE
	.align		8
        /*0080*/ 	.dword	_ZN40_INTERNAL_12fd04f3_4_k_cu_70d6eeeb_947804cuda3std6ranges3__45__cpo5beginE
	.align		8
        /*0088*/ 	.dword	_ZN40_INTERNAL_12fd04f3_4_k_cu_70d6eeeb_947804cuda3std6ranges3__45__cpo3endE
	.align		8
        /*0090*/ 	.dword	_ZN40_INTERNAL_12fd04f3_4_k_cu_70d6eeeb_947804cuda3std6ranges3__45__cpo6cbeginE
	.align		8
        /*0098*/ 	.dword	_ZN40_INTERNAL_12fd04f3_4_k_cu_70d6eeeb_947804cuda3std6ranges3__45__cpo4cendE
	.align		8
        /*00a0*/ 	.dword	_ZN40_INTERNAL_12fd04f3_4_k_cu_70d6eeeb_947804cuda3std6ranges3__45__cpo7advanceE
	.align		8
        /*00a8*/ 	.dword	_ZN40_INTERNAL_12fd04f3_4_k_cu_70d6eeeb_947804cuda3std6ranges3__45__cpo9iter_swapE
	.align		8
        /*00b0*/ 	.dword	_ZN40_INTERNAL_12fd04f3_4_k_cu_70d6eeeb_947804cuda3std6ranges3__45__cpo4nextE
	.align		8
        /*00b8*/ 	.dword	_ZN40_INTERNAL_12fd04f3_4_k_cu_70d6eeeb_947804cuda3std6ranges3__45__cpo4prevE
	.align		8
        /*00c0*/ 	.dword	_ZN40_INTERNAL_12fd04f3_4_k_cu_70d6eeeb_947804cuda3std6ranges3__45__cpo4dataE
	.align		8
        /*00c8*/ 	.dword	_ZN40_INTERNAL_12fd04f3_4_k_cu_70d6eeeb_947804cuda3std6ranges3__45__cpo5cdataE
	.align		8
        /*00d0*/ 	.dword	_ZN40_INTERNAL_12fd04f3_4_k_cu_70d6eeeb_947804cuda3std6ranges3__45__cpo4sizeE
	.align		8
        /*00d8*/ 	.dword	_ZN40_INTERNAL_12fd04f3_4_k_cu_70d6eeeb_947804cuda3std6ranges3__45__cpo5ssizeE
	.align		8
        /*00e0*/ 	.dword	_ZN40_INTERNAL_12fd04f3_4_k_cu_70d6eeeb_947804cuda3std6ranges3__45__cpo8distanceE
	.align		8
        /*00e8*/ 	.dword	_ZN40_INTERNAL_12fd04f3_4_k_cu_70d6eeeb_947806thrust24THRUST_300001_SM_1000_NS6system6detail10sequential3seqE
	.align		8
        /*00f0*/ 	.dword	_ZN40_INTERNAL_12fd04f3_4_k_cu_70d6eeeb_947806thrust24THRUST_300001_SM_1000_NS6system3cpp3parE
	.align		8
        /*00f8*/ 	.dword	_ZN40_INTERNAL_12fd04f3_4_k_cu_70d6eeeb_947806thrust24THRUST_300001_SM_1000_NS8cuda_cub3parE
	.align		8
        /*0100*/ 	.dword	_ZN40_INTERNAL_12fd04f3_4_k_cu_70d6eeeb_947806thrust24THRUST_300001_SM_1000_NS8cuda_cub10par_nosyncE
	.align		8
        /*0108*/ 	.dword	_ZN40_INTERNAL_12fd04f3_4_k_cu_70d6eeeb_947806thrust24THRUST_300001_SM_1000_NS12placeholders2_1E
	.align		8
        /*0110*/ 	.dword	_ZN40_INTERNAL_12fd04f3_4_k_cu_70d6eeeb_947806thrust24THRUST_300001_SM_1000_NS12placeholders2_2E
	.align		8
        /*0118*/ 	.dword	_ZN40_INTERNAL_12fd04f3_4_k_cu_70d6eeeb_947806thrust24THRUST_300001_SM_1000_NS12placeholders2_3E
	.align		8
        /*0120*/ 	.dword	_ZN40_INTERNAL_12fd04f3_4_k_cu_70d6eeeb_947806thrust24THRUST_300001_SM_1000_NS12placeholders2_4E
	.align		8
        /*0128*/ 	.dword	_ZN40_INTERNAL_12fd04f3_4_k_cu_70d6eeeb_947806thrust24THRUST_300001_SM_1000_NS12placeholders2_5E
	.align		8
        /*0130*/ 	.dword	_ZN40_INTERNAL_12fd04f3_4_k_cu_70d6eeeb_947806thrust24THRUST_300001_SM_1000_NS12placeholders2_6E
	.align		8
        /*0138*/ 	.dword	_ZN40_INTERNAL_12fd04f3_4_k_cu_70d6eeeb_947806thrust24THRUST_300001_SM_1000_NS12placeholders2_7E
	.align		8
        /*0140*/ 	.dword	_ZN40_INTERNAL_12fd04f3_4_k_cu_70d6eeeb_947806thrust24THRUST_300001_SM_1000_NS12placeholders2_8E
	.align		8
        /*0148*/ 	.dword	_ZN40_INTERNAL_12fd04f3_4_k_cu_70d6eeeb_947806thrust24THRUST_300001_SM_1000_NS12placeholders2_9E
	.align		8
        /*0150*/ 	.dword	_ZN40_INTERNAL_12fd04f3_4_k_cu_70d6eeeb_947806thrust24THRUST_300001_SM_1000_NS12placeholders3_10E
	.align		8
        /*0158*/ 	.dword	_ZN40_INTERNAL_12fd04f3_4_k_cu_70d6eeeb_947806thrust24THRUST_300001_SM_1000_NS3seqE
	.align		8
        /*0160*/ 	.dword	_ZN40_INTERNAL_12fd04f3_4_k_cu_70d6eeeb_947806thrust24THRUST_300001_SM_1000_NS6deviceE


//--------------------- .text._ZN3cub18CUB_300001_SM_10006detail11EmptyKernelIvEEvv --------------------------
	.section	.text._ZN3cub18CUB_300001_SM_10006detail11EmptyKernelIvEEvv,"ax",@progbits
	.align	128
        .global         _ZN3cub18CUB_300001_SM_10006detail11EmptyKernelIvEEvv
        .type           _ZN3cub18CUB_300001_SM_10006detail11EmptyKernelIvEEvv,@function
        .size           _ZN3cub18CUB_300001_SM_10006detail11EmptyKernelIvEEvv,(.L_x_1 - _ZN3cub18CUB_300001_SM_10006detail11EmptyKernelIvEEvv)
        .other          _ZN3cub18CUB_300001_SM_10006detail11EmptyKernelIvEEvv,@"STO_CUDA_ENTRY STV_DEFAULT"
_ZN3cub18CUB_300001_SM_10006detail11EmptyKernelIvEEvv:
.text._ZN3cub18CUB_300001_SM_10006detail11EmptyKernelIvEEvv:
[----:B------:R-:W-:Y:S01]  /*0000*/  LDC R1, c[0x0][0x37c] ;  /* 0x0000df00ff017b82 */ /* 0x000fe20000000800 */
[----:B------:R-:W-:Y:S05]  /*0010*/  EXIT ;  /* 0x000000000000794d */ /* 0x000fea0003800000 */
.L_x_0:
[----:B------:R-:W-:-:S00]  /*0020*/  BRA `(.L_x_0) ;  /* 0xfffffffc00fc7947 */ /* 0x000fc0000383ffff */
[----:B------:R-:W-:-:S00]  /*0030*/  NOP ;  /* 0x0000000000007918 */ /* 0x000fc00000000000 */
        /* <DEDUP_REMOVED lines=12> */
.L_x_1:


//--------------------- .nv.shared.reserved.0     --------------------------
	.section	.nv.shared.reserved.0,"aw",@nobits
	.weak		__nv_reservedSMEM_offset_0_alias
	.size		__nv_reservedSMEM_offset_0_alias, 0, 64
	.other		__nv_reservedSMEM_offset_0_alias,@"STO_CUDA_RESERVED_SHARED STV_DEFAULT"
__nv_reservedSMEM_offset_0_alias:
	.zero		0
	.zero		64


//--------------------- .nv.global                --------------------------
	.section	.nv.global,"aw",@nobits
.nv.global:
	.type		_ZN40_INTERNAL_12fd04f3_4_k_cu_70d6eeeb_947806thrust24THRUST_300001_SM_1000_NS12placeholders2_8E,@object
	.size		_ZN40_INTERNAL_12fd04f3_4_k_cu_70d6eeeb_947806thrust24THRUST_300001_SM_1000_NS12placeholders2_8E,(_ZN40_INTERNAL_12fd04f3_4_k_cu_70d6eeeb_947804cuda3std3__442_GLOBAL__N__12fd04f3_4_k_cu_70d6eeeb_947806ignoreE - _ZN40_INTERNAL_12fd04f3_4_k_cu_70d6eeeb_947806thrust24THRUST_300001_SM_1000_NS12placeholders2_8E)
_ZN40_INTERNAL_12fd04f3_4_k_cu_70d6eeeb_947806thrust24THRUST_300001_SM_1000_NS12placeholders2_8E:
	.zero		1
	.type		_ZN40_INTERNAL_12fd04f3_4_k_cu_70d6eeeb_947804cuda3std3__442_GLOBAL__N__12fd04f3_4_k_cu_70d6eeeb_947806ignoreE,@object
	.size		_ZN40_INTERNAL_12fd04f3_4_k_cu_70d6eeeb_947804cuda3std3__442_GLOBAL__N__12fd04f3_4_k_cu_70d6eeeb_947806ignoreE,(_ZN40_INTERNAL_12fd04f3_4_k_cu_70d6eeeb_947804cuda3std6ranges3__45__cpo4dataE - _ZN40_INTERNAL_12fd04f3_4_k_cu_70d6eeeb_947804cuda3std3__442_GLOBAL__N__12fd04f3_4_k_cu_70d6eeeb_947806ignoreE)
_ZN40_INTERNAL_12fd04f3_4_k_cu_70d6eeeb_947804cuda3std3__442_GLOBAL__N__12fd04f3_4_k_cu_70d6eeeb_947806ignoreE:
	.zero		1
	.type		_ZN40_INTERNAL_12fd04f3_4_k_cu_70d6eeeb_947804cuda3std6ranges3__45__cpo4dataE,@object
	.size		_ZN40_INTERNAL_12fd04f3_4_k_cu_70d6eeeb_947804cuda3std6ranges3__45__cpo4dataE,(_ZN40_INTERNAL_12fd04f3_4_k_cu_70d6eeeb_947806thrust24THRUST_300001_SM_1000_NS8cuda_cub10par_nosyncE - _ZN40_INTERNAL_12fd04f3_4_k_cu_70d6eeeb_947804cuda3std6ranges3__45__cpo4dataE)
_ZN40_INTERNAL_12fd04f3_4_k_cu_70d6eeeb_947804cuda3std6ranges3__45__cpo4dataE:
	.zero		1
	.type		_ZN40_INTERNAL_12fd04f3_4_k_cu_70d6eeeb_947806thrust24THRUST_300001_SM_1000_NS8cuda_cub10par_nosyncE,@object
	.size		_ZN40_INTERNAL_12fd04f3_4_k_cu_70d6eeeb_947806thrust24THRUST_300001_SM_1000_NS8cuda_cub10par_nosyncE,(_ZN40_INTERNAL_12fd04f3_4_k_cu_70d6eeeb_947804cuda3std3__45__cpo5beginE - _ZN40_INTERNAL_12fd04f3_4_k_cu_70d6eeeb_947806thrust24THRUST_300001_SM_1000_NS8cuda_cub10par_nosyncE)
_ZN40_INTERNAL_12fd04f3_4_k_cu_70d6eeeb_947806thrust24THRUST_300001_SM_1000_NS8cuda_cub10par_nosyncE:
	.zero		1
	.type		_ZN40_INTERNAL_12fd04f3_4_k_cu_70d6eeeb_947804cuda3std3__45__cpo5beginE,@object
	.size		_ZN40_INTERNAL_12fd04f3_4_k_cu_70d6eeeb_947804cuda3std3__45__cpo5beginE,(_ZN40_INTERNAL_12fd04f3_4_k_cu_70d6eeeb_947804cuda3std6ranges3__45__cpo5beginE - _ZN40_INTERNAL_12fd04f3_4_k_cu_70d6eeeb_947804cuda3std3__45__cpo5beginE)
_ZN40_INTERNAL_12fd04f3_4_k_cu_70d6eeeb_947804cuda3std3__45__cpo5beginE:
	.zero		1
	.type		_ZN40_INTERNAL_12fd04f3_4_k_cu_70d6eeeb_947804cuda3std6ranges3__45__cpo5beginE,@object
	.size		_ZN40_INTERNAL_12fd04f3_4_k_cu_70d6eeeb_947804cuda3std6ranges3__45__cpo5beginE,(_ZN40_INTERNAL_12fd04f3_4_k_cu_70d6eeeb_947806thrust24THRUST_300001_SM_1000_NS6deviceE - _ZN40_INTERNAL_12fd04f3_4_k_cu_70d6eeeb_947804cuda3std6ranges3__45__cpo5beginE)
_ZN40_INTERNAL_12fd04f3_4_k_cu_70d6eeeb_947804cuda3std6ranges3__45__cpo5beginE:
	.zero		1
	.type		_ZN40_INTERNAL_12fd04f3_4_k_cu_70d6eeeb_947806thrust24THRUST_300001_SM_1000_NS6deviceE,@object
	.size		_ZN40_INTERNAL_12fd04f3_4_k_cu_70d6eeeb_947806thrust24THRUST_300001_SM_1000_NS6deviceE,(_ZN40_INTERNAL_12fd04f3_4_k_cu_70d6eeeb_947804cuda3std3__47nulloptE - _ZN40_INTERNAL_12fd04f3_4_k_cu_70d6eeeb_947806thrust24THRUST_300001_SM_1000_NS6deviceE)
_ZN40_INTERNAL_12fd04f3_4_k_cu_70d6eeeb_947806thrust24THRUST_300001_SM_1000_NS6deviceE:
	.zero		1
	.type		_ZN40_INTERNAL_12fd04f3_4_k_cu_70d6eeeb_947804cuda3std3__47nulloptE,@object
	.size		_ZN40_INTERNAL_12fd04f3_4_k_cu_70d6eeeb_947804cuda3std3__47nulloptE,(_ZN40_INTERNAL_12fd04f3_4_k_cu_70d6eeeb_947804cuda3std6ranges3__45__cpo8distanceE - _ZN40_INTERNAL_12fd04f3_4_k_cu_70d6eeeb_947804cuda3std3__47nulloptE)
_ZN40_INTERNAL_12fd04f3_4_k_cu_70d6eeeb_947804cuda3std3__47nulloptE:
	.zero		1
	.type		_ZN40_INTERNAL_12fd04f3_4_k_cu_70d6eeeb_947804cuda3std6ranges3__45__cpo8distanceE,@object
	.size		_ZN40_INTERNAL_12fd04f3_4_k_cu_70d6eeeb_947804cuda3std6ranges3__45__cpo8distanceE,(_ZN40_INTERNAL_12fd04f3_4_k_cu_70d6eeeb_947806thrust24THRUST_300001_SM_1000_NS12placeholders2_4E - _ZN40_INTERNAL_12fd04f3_4_k_cu_70d6eeeb_947804cuda3std6ranges3__45__cpo8distanceE)
_ZN40_INTERNAL_12fd04f3_4_k_cu_70d6eeeb_947804cuda3std6ranges3__45__cpo8distanceE:
	.zero		1
	.type		_ZN40_INTERNAL_12fd04f3_4_k_cu_70d6eeeb_947806thrust24THRUST_300001_SM_1000_NS12placeholders2_4E,@object
	.size		_ZN40_INTERNAL_12fd04f3_4_k_cu_70d6eeeb_947806thrust24THRUST_300001_SM_1000_NS12placeholders2_4E,(_ZN40_INTERNAL_12fd04f3_4_k_cu_70d6eeeb_947804cuda3std3__45__cpo6rbeginE - _ZN40_INTERNAL_12fd04f3_4_k_cu_70d6eeeb_947806thrust24THRUST_300001_SM_1000_NS12placeholders2_4E)
_ZN40_INTERNAL_12fd04f3_4_k_cu_70d6eeeb_947806thrust24THRUST_300001_SM_1000_NS12placeholders2_4E:
	.zero		1
	.type		_ZN40_INTERNAL_12fd04f3_4_k_cu_70d6eeeb_947804cuda3std3__45__cpo6rbeginE,@object
	.size		_ZN40_INTERNAL_12fd04f3_4_k_cu_70d6eeeb_947804cuda3std3__45__cpo6rbeginE,(_ZN40_INTERNAL_12fd04f3_4_k_cu_70d6eeeb_947804cuda3std6ranges3__45__cpo7advanceE - _ZN40_INTERNAL_12fd04f3_4_k_cu_70d6eeeb_947804cuda3std3__45__cpo6rbeginE)
_ZN40_INTERNAL_12fd04f3_4_k_cu_70d6eeeb_947804cuda3std3__45__cpo6rbeginE:
	.zero		1
	.type		_ZN40_INTERNAL_12fd04f3_4_k_cu_70d6eeeb_947804cuda3std6ranges3__45__cpo7advanceE,@object
	.size		_ZN40_INTERNAL_12fd04f3_4_k_cu_70d6eeeb_947804cuda3std6ranges3__45__cpo7advanceE,(_ZN40_INTERNAL_12fd04f3_4_k_cu_70d6eeeb_947806thrust24THRUST_300001_SM_1000_NS12placeholders3_10E - _ZN40_INTERNAL_12fd04f3_4_k_cu_70d6eeeb_947804cuda3std6ranges3__45__cpo7advanceE)
_ZN40_INTERNAL_12fd04f3_4_k_cu_70d6eeeb_947804cuda3std6ranges3__45__cpo7advanceE:
	.zero		1
	.type		_ZN40_INTERNAL_12fd04f3_4_k_cu_70d6eeeb_947806thrust24THRUST_300001_SM_1000_NS12placeholders3_10E,@object
	.size		_ZN40_INTERNAL_12fd04f3_4_k_cu_70d6eeeb_947806thrust24THRUST_300001_SM_1000_NS12placeholders3_10E,(_ZN40_INTERNAL_12fd04f3_4_k_cu_70d6eeeb_947804cuda3std3__48in_placeE - _ZN40_INTERNAL_12fd04f3_4_k_cu_70d6eeeb_947806thrust24THRUST_300001_SM_1000_NS12placeholders3_10E)
_ZN40_INTERNAL_12fd04f3_4_k_cu_70d6eeeb_947806thrust24THRUST_300001_SM_1000_NS12placeholders3_10E:
	.zero		1
	.type		_ZN40_INTERNAL_12fd04f3_4_k_cu_70d6eeeb_947804cuda3std3__48in_placeE,@object
	.size		_ZN40_INTERNAL_12fd04f3_4_k_cu_70d6eeeb_947804cuda3std3__48in_placeE,(_ZN40_INTERNAL_12fd04f3_4_k_cu_70d6eeeb_947804cuda3std6ranges3__45__cpo4sizeE - _ZN40_INTERNAL_12fd04f3_4_k_cu_70d6eeeb_947804cuda3std3__48in_placeE)
_ZN40_INTERNAL_12fd04f3_4_k_cu_70d6eeeb_947804cuda3std3__48in_placeE:
	.zero		1
	.type		_ZN40_INTERNAL_12fd04f3_4_k_cu_70d6eeeb_947804cuda3std6ranges3__45__cpo4sizeE,@object
	.size		_ZN40_INTERNAL_12fd04f3_4_k_cu_70d6eeeb_947804cuda3std6ranges3__45__cpo4sizeE,(_ZN40_INTERNAL_12fd04f3_4_k_cu_70d6eeeb_947806thrust24THRUST_300001_SM_1000_NS12placeholders2_2E - _ZN40_INTERNAL_12fd04f3_4_k_cu_70d6eeeb_947804cuda3std6ranges3__45__cpo4sizeE)
_ZN40_INTERNAL_12fd04f3_4_k_cu_70d6eeeb_947804cuda3std6ranges3__45__cpo4sizeE:
	.zero		1
	.type		_ZN40_INTERNAL_12fd04f3_4_k_cu_70d6eeeb_947806thrust24THRUST_300001_SM_1000_NS12placeholders2_2E,@object
	.size		_ZN40_INTERNAL_12fd04f3_4_k_cu_70d6eeeb_947806thrust24THRUST_300001_SM_1000_NS12placeholders2_2E,(_ZN40_INTERNAL_12fd04f3_4_k_cu_70d6eeeb_947804cuda3std3__45__cpo6cbeginE - _ZN40_INTERNAL_12fd04f3_4_k_cu_70d6eeeb_947806thrust24THRUST_300001_SM_1000_NS12placeholders2_2E)
_ZN40_INTERNAL_12fd04f3_4_k_cu_70d6eeeb_947806thrust24THRUST_300001_SM_1000_NS12placeholders2_2E:
	.zero		1
	.type		_ZN40_INTERNAL_12fd04f3_4_k_cu_70d6eeeb_947804cuda3std3__45__cpo6cbeginE,@object
	.size		_ZN40_INTERNAL_12fd04f3_4_k_cu_70d6eeeb_947804cuda3std3__45__cpo6cbeginE,(_ZN40_INTERNAL_12fd04f3_4_k_cu_70d6eeeb_947804cuda3std6ranges3__45__cpo6cbeginE - _ZN40_INTERNAL_12fd04f3_4_k_cu_70d6eeeb_947804cuda3std3__45__cpo6cbeginE)
_ZN40_INTERNAL_12fd04f3_4_k_cu_70d6eeeb_947804cuda3std3__45__cpo6cbeginE:
	.zero		1
	.type		_ZN40_INTERNAL_12fd04f3_4_k_cu_70d6eeeb_947804cuda3std6ranges3__45__cpo6cbeginE,@object
	.size		_ZN40_INTERNAL_12fd04f3_4_k_cu_70d6eeeb_947804cuda3std6ranges3__45__cpo6cbeginE,(_ZN40_INTERNAL_12fd04f3_4_k_cu_70d6eeeb_947806thrust24THRUST_300001_SM_1000_NS12placeholders2_6E - _ZN40_INTERNAL_12fd04f3_4_k_cu_70d6eeeb_947804cuda3std6ranges3__45__cpo6cbeginE)
_ZN40_INTERNAL_12fd04f3_4_k_cu_70d6eeeb_947804cuda3std6ranges3__45__cpo6cbeginE:
	.zero		1
	.type		_ZN40_INTERNAL_12fd04f3_4_k_cu_70d6eeeb_947806thrust24THRUST_300001_SM_1000_NS12placeholders2_6E,@object
	.size		_ZN40_INTERNAL_12fd04f3_4_k_cu_70d6eeeb_947806thrust24THRUST_300001_SM_1000_NS12placeholders2_6E,(_ZN40_INTERNAL_12fd04f3_4_k_cu_70d6eeeb_947804cuda3std3__45__cpo7crbeginE - _ZN40_INTERNAL_12fd04f3_4_k_cu_70d6eeeb_947806thrust24THRUST_300001_SM_1000_NS12placeholders2_6E)
_ZN40_INTERNAL_12fd04f3_4_k_cu_70d6eeeb_947806thrust24THRUST_300001_SM_1000_NS12placeholders2_6E:
	.zero		1
	.type		_ZN40_INTERNAL_12fd04f3_4_k_cu_70d6eeeb_947804cuda3std3__45__cpo7crbeginE,@object
	.size		_ZN40_INTERNAL_12fd04f3_4_k_cu_70d6eeeb_947804cuda3std3__45__cpo7crbeginE,(_ZN40_INTERNAL_12fd04f3_4_k_cu_70d6eeeb_947804cuda3std6ranges3__45__cpo4nextE - _ZN40_INTERNAL_12fd04f3_4_k_cu_70d6eeeb_947804cuda3std3__45__cpo7crbeginE)
_ZN40_INTERNAL_12fd04f3_4_k_cu_70d6eeeb_947804cuda3std3__45__cpo7crbeginE:
	.zero		1
	.type		_ZN40_INTERNAL_12fd04f3_4_k_cu_70d6eeeb_947804cuda3std6ranges3__45__cpo4nextE,@object
	.size		_ZN40_INTERNAL_12fd04f3_4_k_cu_70d6eeeb_947804cuda3std6ranges3__45__cpo4nextE,(_ZN40_INTERNAL_12fd04f3_4_k_cu_70d6eeeb_947804cuda3std6ranges3__45__cpo4swapE - _ZN40_INTERNAL_12fd04f3_4_k_cu_70d6eeeb_947804cuda3std6ranges3__45__cpo4nextE)
_ZN40_INTERNAL_12fd04f3_4_k_cu_70d6eeeb_947804cuda3std6ranges3__45__cpo4nextE:
	.zero		1
	.type		_ZN40_INTERNAL_12fd04f3_4_k_cu_70d6eeeb_947804cuda3std6ranges3__45__cpo4swapE,@object
	.size		_ZN40_INTERNAL_12fd04f3_4_k_cu_70d6eeeb_947804cuda3std6ranges3__45__cpo4swapE,(_ZN40_INTERNAL_12fd04f3_4_k_cu_70d6eeeb_947806thrust24THRUST_300001_SM_1000_NS6system3cpp3parE - _ZN40_INTERNAL_12fd04f3_4_k_cu_70d6eeeb_947804cuda3std6ranges3__45__cpo4swapE)
_ZN40_INTERNAL_12fd04f3_4_k_cu_70d6eeeb_947804cuda3std6ranges3__45__cpo4swapE:
	.zero		1
	.type		_ZN40_INTERNAL_12fd04f3_4_k_cu_70d6eeeb_947806thrust24THRUST_300001_SM_1000_NS6system3cpp3parE,@object
	.size		_ZN40_INTERNAL_12fd04f3_4_k_cu_70d6eeeb_947806thrust24THRUST_300001_SM_1000_NS6system3cpp3parE,(_ZN40_INTERNAL_12fd04f3_4_k_cu_70d6eeeb_947806thrust24THRUST_300001_SM_1000_NS3seqE - _ZN40_INTERNAL_12fd04f3_4_k_cu_70d6eeeb_947806thrust24THRUST_300001_SM_1000_NS6system3cpp3parE)
_ZN40_INTERNAL_12fd04f3_4_k_cu_70d6eeeb_947806thrust24THRUST_300001_SM_1000_NS6system3cpp3parE:
	.zero		1
	.type		_ZN40_INTERNAL_12fd04f3_4_k_cu_70d6eeeb_947806thrust24THRUST_300001_SM_1000_NS3seqE,@object
	.size		_ZN40_INTERNAL_12fd04f3_4_k_cu_70d6eeeb_947806thrust24THRUST_300001_SM_1000_NS3seqE,(_ZN40_INTERNAL_12fd04f3_4_k_cu_70d6eeeb_947804cuda3std3__420unreachable_sentinelE - _ZN40_INTERNAL_12fd04f3_4_k_cu_70d6eeeb_947806thrust24THRUST_300001_SM_1000_NS3seqE)
_ZN40_INTERNAL_12fd04f3_4_k_cu_70d6eeeb_947806thrust24THRUST_300001_SM_1000_NS3seqE:
	.zero		1
	.type		_ZN40_INTERNAL_12fd04f3_4_k_cu_70d6eeeb_947804cuda3std3__420unreachable_sentinelE,@object
	.size		_ZN40_INTERNAL_12fd04f3_4_k_cu_70d6eeeb_947804cuda3std3__420unreachable_sentinelE,(_ZN40_INTERNAL_12fd04f3_4_k_cu_70d6eeeb_947804cuda3std6ranges3__45__cpo5ssizeE - _ZN40_INTERNAL_12fd04f3_4_k_cu_70d6eeeb_947804cuda3std3__420unreachable_sentinelE)
_ZN40_INTERNAL_12fd04f3_4_k_cu_70d6eeeb_947804cuda3std3__420unreachable_sentinelE:
	.zero		1
	.type		_ZN40_INTERNAL_12fd04f3_4_k_cu_70d6eeeb_947804cuda3std6ranges3__45__cpo5ssizeE,@object
	.size		_ZN40_INTERNAL_12fd04f3_4_k_cu_70d6eeeb_947804cuda3std6ranges3__45__cpo5ssizeE,(_ZN40_INTERNAL_12fd04f3_4_k_cu_70d6eeeb_947806thrust24THRUST_300001_SM_1000_NS12placeholders2_3E - _ZN40_INTERNAL_12fd04f3_4_k_cu_70d6eeeb_947804cuda3std6ranges3__45__cpo5ssizeE)
_ZN40_INTERNAL_12fd04f3_4_k_cu_70d6eeeb_947804cuda3std6ranges3__45__cpo5ssizeE:
	.zero		1
	.type		_ZN40_INTERNAL_12fd04f3_4_k_cu_70d6eeeb_947806thrust24THRUST_300001_SM_1000_NS12placeholders2_3E,@object
	.size		_ZN40_INTERNAL_12fd04f3_4_k_cu_70d6eeeb_947806thrust24THRUST_300001_SM_1000_NS12placeholders2_3E,(_ZN40_INTERNAL_12fd04f3_4_k_cu_70d6eeeb_947804cuda3std3__45__cpo4cendE - _ZN40_INTERNAL_12fd04f3_4_k_cu_70d6eeeb_947806thrust24THRUST_300001_SM_1000_NS12placeholders2_3E)
_ZN40_INTERNAL_12fd04f3_4_k_cu_70d6eeeb_947806thrust24THRUST_300001_SM_1000_NS12placeholders2_3E:
	.zero		1
	.type		_ZN40_INTERNAL_12fd04f3_4_k_cu_70d6eeeb_947804cuda3std3__45__cpo4cendE,@object
	.size		_ZN40_INTERNAL_12fd04f3_4_k_cu_70d6eeeb_947804cuda3std3__45__cpo4cendE,(_ZN40_INTERNAL_12fd04f3_4_k_cu_70d6eeeb_947804cuda3std6ranges3__45__cpo4cendE - _ZN40_INTERNAL_12fd04f3_4_k_cu_70d6eeeb_947804cuda3std3__45__cpo4cendE)
_ZN40_INTERNAL_12fd04f3_4_k_cu_70d6eeeb_947804cuda3std3__45__cpo4cendE:
	.zero		1
	.type		_ZN40_INTERNAL_12fd04f3_4_k_cu_70d6eeeb_947804cuda3std6ranges3__45__cpo4cendE,@object
	.size		_ZN40_INTERNAL_12fd04f3_4_k_cu_70d6eeeb_947804cuda3std6ranges3__45__cpo4cendE,(_ZN40_INTERNAL_12fd04f3_4_k_cu_70d6eeeb_947806thrust24THRUST_300001_SM_1000_NS12placeholders2_7E - _ZN40_INTERNAL_12fd04f3_4_k_cu_70d6eeeb_947804cuda3std6ranges3__45__cpo4cendE)
_ZN40_INTERNAL_12fd04f3_4_k_cu_70d6eeeb_947804cuda3std6ranges3__45__cpo4cendE:
	.zero		1
	.type		_ZN40_INTERNAL_12fd04f3_4_k_cu_70d6eeeb_947806thrust24THRUST_300001_SM_1000_NS12placeholders2_7E,@object
	.size		_ZN40_INTERNAL_12fd04f3_4_k_cu_70d6eeeb_947806thrust24THRUST_300001_SM_1000_NS12placeholders2_7E,(_ZN40_INTERNAL_12fd04f3_4_k_cu_70d6eeeb_947804cuda3std3__45__cpo5crendE - _ZN40_INTERNAL_12fd04f3_4_k_cu_70d6eeeb_947806thrust24THRUST_300001_SM_1000_NS12placeholders2_7E)
_ZN40_INTERNAL_12fd04f3_4_k_cu_70d6eeeb_947806thrust24THRUST_300001_SM_1000_NS12placeholders2_7E:
	.zero		1
	.type		_ZN40_INTERNAL_12fd04f3_4_k_cu_70d6eeeb_947804cuda3std3__45__cpo5crendE,@object
	.size		_ZN40_INTERNAL_12fd04f3_4_k_cu_70d6eeeb_947804cuda3std3__45__cpo5crendE,(_ZN40_INTERNAL_12fd04f3_4_k_cu_70d6eeeb_947804cuda3std6ranges3__45__cpo4prevE - _ZN40_INTERNAL_12fd04f3_4_k_cu_70d6eeeb_947804cuda3std3__45__cpo5crendE)
_ZN40_INTERNAL_12fd04f3_4_k_cu_70d6eeeb_947804cuda3std3__45__cpo5crendE:
	.zero		1
	.type		_ZN40_INTERNAL_12fd04f3_4_k_cu_70d6eeeb_947804cuda3std6ranges3__45__cpo4prevE,@object
	.size		_ZN40_INTERNAL_12fd04f3_4_k_cu_70d6eeeb_947804cuda3std6ranges3__45__cpo4prevE,(_ZN40_INTERNAL_12fd04f3_4_k_cu_70d6eeeb_947804cuda3std6ranges3__45__cpo9iter_moveE - _ZN40_INTERNAL_12fd04f3_4_k_cu_70d6eeeb_947804cuda3std6ranges3__45__cpo4prevE)
_ZN40_INTERNAL_12fd04f3_4_k_cu_70d6eeeb_947804cuda3std6ranges3__45__cpo4prevE:
	.zero		1
	.type		_ZN40_INTERNAL_12fd04f3_4_k_cu_70d6eeeb_947804cuda3std6ranges3__45__cpo9iter_moveE,@object
	.size		_ZN40_INTERNAL_12fd04f3_4_k_cu_70d6eeeb_947804cuda3std6ranges3__45__cpo9iter_moveE,(_ZN40_INTERNAL_12fd04f3_4_k_cu_70d6eeeb_947806thrust24THRUST_300001_SM_1000_NS8cuda_cub3parE - _ZN40_INTERNAL_12fd04f3_4_k_cu_70d6eeeb_947804cuda3std6ranges3__45__cpo9iter_moveE)
_ZN40_INTERNAL_12fd04f3_4_k_cu_70d6eeeb_947804cuda3std6ranges3__45__cpo9iter_moveE:
	.zero		1
	.type		_ZN40_INTERNAL_12fd04f3_4_k_cu_70d6eeeb_947806thrust24THRUST_300001_SM_1000_NS8cuda_cub3parE,@object
	.size		_ZN40_INTERNAL_12fd04f3_4_k_cu_70d6eeeb_947806thrust24THRUST_300001_SM_1000_NS8cuda_cub3parE,(_ZN40_INTERNAL_12fd04f3_4_k_cu_70d6eeeb_947806thrust24THRUST_300001_SM_1000_NS12placeholders2_9E - _ZN40_INTERNAL_12fd04f3_4_k_cu_70d6eeeb_947806thrust24THRUST_300001_SM_1000_NS8cuda_cub3parE)
_ZN40_INTERNAL_12fd04f3_4_k_cu_70d6eeeb_947806thrust24THRUST_300001_SM_1000_NS8cuda_cub3parE:
	.zero		1
	.type		_ZN40_INTERNAL_12fd04f3_4_k_cu_70d6eeeb_947806thrust24THRUST_300001_SM_1000_NS12placeholders2_9E,@object
	.size		_ZN40_INTERNAL_12fd04f3_4_k_cu_70d6eeeb_947806thrust24THRUST_300001_SM_1000_NS12placeholders2_9E,(_ZN40_INTERNAL_12fd04f3_4_k_cu_70d6eeeb_947804cuda3std3__419piecewise_constructE - _ZN40_INTERNAL_12fd04f3_4_k_cu_70d6eeeb_947806thrust24THRUST_300001_SM_1000_NS12placeholders2_9E)
_ZN40_INTERNAL_12fd04f3_4_k_cu_70d6eeeb_947806thrust24THRUST_300001_SM_1000_NS12placeholders2_9E:
	.zero		1
	.type		_ZN40_INTERNAL_12fd04f3_4_k_cu_70d6eeeb_947804cuda3std3__419piecewise_constructE,@object
	.size		_ZN40_INTERNAL_12fd04f3_4_k_cu_70d6eeeb_947804cuda3std3__419piecewise_constructE,(_ZN40_INTERNAL_12fd04f3_4_k_cu_70d6eeeb_947804cuda3std6ranges3__45__cpo5cdataE - _ZN40_INTERNAL_12fd04f3_4_k_cu_70d6eeeb_947804cuda3std3__419piecewise_constructE)
_ZN40_INTERNAL_12fd04f3_4_k_cu_70d6eeeb_947804cuda3std3__419piecewise_constructE:
	.zero		1
	.type		_ZN40_INTERNAL_12fd04f3_4_k_cu_70d6eeeb_947804cuda3std6ranges3__45__cpo5cdataE,@object
	.size		_ZN40_INTERNAL_12fd04f3_4_k_cu_70d6eeeb_947804cuda3std6ranges3__45__cpo5cdataE,(_ZN40_INTERNAL_12fd04f3_4_k_cu_70d6eeeb_947806thrust24THRUST_300001_SM_1000_NS12placeholders2_1E - _ZN40_INTERNAL_12fd04f3_4_k_cu_70d6eeeb_947804cuda3std6ranges3__45__cpo5cdataE)
_ZN40_INTERNAL_12fd04f3_4_k_cu_70d6eeeb_947804cuda3std6ranges3__45__cpo5cdataE:
	.zero		1
	.type		_ZN40_INTERNAL_12fd04f3_4_k_cu_70d6eeeb_947806thrust24THRUST_300001_SM_1000_NS12placeholders2_1E,@object
	.size		_ZN40_INTERNAL_12fd04f3_4_k_cu_70d6eeeb_947806thrust24THRUST_300001_SM_1000_NS12placeholders2_1E,(_ZN40_INTERNAL_12fd04f3_4_k_cu_70d6eeeb_947804cuda3std3__45__cpo3endE - _ZN40_INTERNAL_12fd04f3_4_k_cu_70d6eeeb_947806thrust24THRUST_300001_SM_1000_NS12placeholders2_1E)
_ZN40_INTERNAL_12fd04f3_4_k_cu_70d6eeeb_947806thrust24THRUST_300001_SM_1000_NS12placeholders2_1E:
	.zero		1
	.type		_ZN40_INTERNAL_12fd04f3_4_k_cu_70d6eeeb_947804cuda3std3__45__cpo3endE,@object
	.size		_ZN40_INTERNAL_12fd04f3_4_k_cu_70d6eeeb_947804cuda3std3__45__cpo3endE,(_ZN40_INTERNAL_12fd04f3_4_k_cu_70d6eeeb_947804cuda3std6ranges3__45__cpo3endE - _ZN40_INTERNAL_12fd04f3_4_k_cu_70d6eeeb_947804cuda3std3__45__cpo3endE)
_ZN40_INTERNAL_12fd04f3_4_k_cu_70d6eeeb_947804cuda3std3__45__cpo3endE:
	.zero		1
	.type		_ZN40_INTERNAL_12fd04f3_4_k_cu_70d6eeeb_947804cuda3std6ranges3__45__cpo3endE,@object
	.size		_ZN40_INTERNAL_12fd04f3_4_k_cu_70d6eeeb_947804cuda3std6ranges3__45__cpo3endE,(_ZN40_INTERNAL_12fd04f3_4_k_cu_70d6eeeb_947806thrust24THRUST_300001_SM_1000_NS12placeholders2_5E - _ZN40_INTERNAL_12fd04f3_4_k_cu_70d6eeeb_947804cuda3std6ranges3__45__cpo3endE)
_ZN40_INTERNAL_12fd04f3_4_k_cu_70d6eeeb_947804cuda3std6ranges3__45__cpo3endE:
	.zero		1
	.type		_ZN40_INTERNAL_12fd04f3_4_k_cu_70d6eeeb_947806thrust24THRUST_300001_SM_1000_NS12placeholders2_5E,@object
	.size		_ZN40_INTERNAL_12fd04f3_4_k_cu_70d6eeeb_947806thrust24THRUST_300001_SM_1000_NS12placeholders2_5E,(_ZN40_INTERNAL_12fd04f3_4_k_cu_70d6eeeb_947804cuda3std3__45__cpo4rendE - _ZN40_INTERNAL_12fd04f3_4_k_cu_70d6eeeb_947806thrust24THRUST_300001_SM_1000_NS12placeholders2_5E)
_ZN40_INTERNAL_12fd04f3_4_k_cu_70d6eeeb_947806thrust24THRUST_300001_SM_1000_NS12placeholders2_5E:
	.zero		1
	.type		_ZN40_INTERNAL_12fd04f3_4_k_cu_70d6eeeb_947804cuda3std3__45__cpo4rendE,@object
	.size		_ZN40_INTERNAL_12fd04f3_4_k_cu_70d6eeeb_947804cuda3std3__45__cpo4rendE,(_ZN40_INTERNAL_12fd04f3_4_k_cu_70d6eeeb_947804cuda3std6ranges3__45__cpo9iter_swapE - _ZN40_INTERNAL_12fd04f3_4_k_cu_70d6eeeb_947804cuda3std3__45__cpo4rendE)
_ZN40_INTERNAL_12fd04f3_4_k_cu_70d6eeeb_947804cuda3std3__45__cpo4rendE:
	.zero		1
	.type		_ZN40_INTERNAL_12fd04f3_4_k_cu_70d6eeeb_947804cuda3std6ranges3__45__cpo9iter_swapE,@object
	.size		_ZN40_INTERNAL_12fd04f3_4_k_cu_70d6eeeb_947804cuda3std6ranges3__45__cpo9iter_swapE,(_ZN40_INTERNAL_12fd04f3_4_k_cu_70d6eeeb_947804cuda3std3__48unexpectE - _ZN40_INTERNAL_12fd04f3_4_k_cu_70d6eeeb_947804cuda3std6ranges3__45__cpo9iter_swapE)
_ZN40_INTERNAL_12fd04f3_4_k_cu_70d6eeeb_947804cuda3std6ranges3__45__cpo9iter_swapE:
	.zero		1
	.type		_ZN40_INTERNAL_12fd04f3_4_k_cu_70d6eeeb_947804cuda3std3__48unexpectE,@object
	.size		_ZN40_INTERNAL_12fd04f3_4_k_cu_70d6eeeb_947804cuda3std3__48unexpectE,(_ZN40_INTERNAL_12fd04f3_4_k_cu_70d6eeeb_947806thrust24THRUST_300001_SM_1000_NS6system6detail10sequential3seqE - _ZN40_INTERNAL_12fd04f3_4_k_cu_70d6eeeb_947804cuda3std3__48unexpectE)
_ZN40_INTERNAL_12fd04f3_4_k_cu_70d6eeeb_947804cuda3std3__48unexpectE:
	.zero		1
	.type		_ZN40_INTERNAL_12fd04f3_4_k_cu_70d6eeeb_947806thrust24THRUST_300001_SM_1000_NS6system6detail10sequential3seqE,@object
	.size		_ZN40_INTERNAL_12fd04f3_4_k_cu_70d6eeeb_947806thrust24THRUST_300001_SM_1000_NS6system6detail10sequential3seqE,(.L_29 - _ZN40_INTERNAL_12fd04f3_4_k_cu_70d6eeeb_947806thrust24THRUST_300001_SM_1000_NS6system6detail10sequential3seqE)
_ZN40_INTERNAL_12fd04f3_4_k_cu_70d6eeeb_947806thrust24THRUST_300001_SM_1000_NS6system6detail10sequential3seqE:
	.zero		1
.L_29:


//--------------------- .nv.constant0._ZN3cub18CUB_300001_SM_10006detail11EmptyKernelIvEEvv --------------------------
	.section	.nv.constant0._ZN3cub18CUB_300001_SM_10006detail11EmptyKernelIvEEvv,"a",@progbits
	.sectionflags	@""
	.align	4
.nv.constant0._ZN3cub18CUB_300001_SM_10006detail11EmptyKernelIvEEvv:
	.zero		896


//--------------------- SYMBOLS --------------------------

	.type		.nv.reservedSmem.offset0,@object
	.size		.nv.reservedSmem.offset0,0x4
